	.headerflags	@"EF_CUDA_TEXMODE_UNIFIED EF_CUDA_64BIT_ADDRESS EF_CUDA_ACCELERATORS EF_CUDA_SM90 EF_CUDA_VIRTUAL_SM(EF_CUDA_SM90)"
	.elftype	@"ET_EXEC"


//--------------------- .nv.info                  --------------------------
	.section	.nv.info,"",@"SHT_CUDA_INFO"
	.align	4


	//----- nvinfo : EIATTR_REGCOUNT
	.align		4
        /*0000*/ 	.byte	0x04, 0x2f
        /*0002*/ 	.short	(.L_3 - .L_2)
	.align		4
.L_2:
        /*0004*/ 	.word	index@(triton_poi_fused__native_batch_norm_legit_no_training_convolution_3)
        /*0008*/ 	.word	0x00000017


	//----- nvinfo : EIATTR_MIN_STACK_SIZE
	.align		4
.L_3:
        /*000c*/ 	.byte	0x04, 0x12
        /*000e*/ 	.short	(.L_5 - .L_4)
	.align		4
.L_4:
        /*0010*/ 	.word	index@(triton_poi_fused__native_batch_norm_legit_no_training_convolution_3)
        /*0014*/ 	.word	0x00000000


	//----- nvinfo : EIATTR_FRAME_SIZE
	.align		4
.L_5:
        /*0018*/ 	.byte	0x04, 0x11
        /*001a*/ 	.short	(.L_7 - .L_6)
	.align		4
.L_6:
        /*001c*/ 	.word	index@(triton_poi_fused__native_batch_norm_legit_no_training_convolution_3)
        /*0020*/ 	.word	0x00000000


	//----- nvinfo : EIATTR_MIN_STACK_SIZE
	.align		4
.L_7:
        /*0024*/ 	.byte	0x04, 0x12
        /*0026*/ 	.short	(.L_9 - .L_8)
	.align		4
.L_8:
        /*0028*/ 	.word	index@(triton_poi_fused__native_batch_norm_legit_no_training_convolution_3)
        /*002c*/ 	.word	0x00000000
.L_9:


//--------------------- .nv.info.triton_poi_fused__native_batch_norm_legit_no_training_convolution_3 --------------------------
	.section	.nv.info.triton_poi_fused__native_batch_norm_legit_no_training_convolution_3,"",@"SHT_CUDA_INFO"
	.sectionflags	@""
	.align	4


	//----- nvinfo : EIATTR_CUDA_API_VERSION
	.align		4
        /*0000*/ 	.byte	0x04, 0x37
        /*0002*/ 	.short	(.L_11 - .L_10)
.L_10:
        /*0004*/ 	.word	0x0000007c


	//----- nvinfo : EIATTR_KPARAM_INFO
	.align		4
.L_11:
        /*0008*/ 	.byte	0x04, 0x17
        /*000a*/ 	.short	(.L_13 - .L_12)
.L_12:
        /*000c*/ 	.word	0x00000000
        /*0010*/ 	.short	0x0007
        /*0012*/ 	.short	0x0038
        /*0014*/ 	.byte	0x00, 0xf0, 0x11, 0x00


	//----- nvinfo : EIATTR_KPARAM_INFO
	.align		4
.L_13:
        /*0018*/ 	.byte	0x04, 0x17
        /*001a*/ 	.short	(.L_15 - .L_14)
.L_14:
        /*001c*/ 	.word	0x00000000
        /*0020*/ 	.short	0x0006
        /*0022*/ 	.short	0x0030
        /*0024*/ 	.byte	0x00, 0xf4, 0x21, 0x00


	//----- nvinfo : EIATTR_KPARAM_INFO
	.align		4
.L_15:
        /*0028*/ 	.byte	0x04, 0x17
        /*002a*/ 	.short	(.L_17 - .L_16)
.L_16:
        /*002c*/ 	.word	0x00000000
        /*0030*/ 	.short	0x0005
        /*0032*/ 	.short	0x0028
        /*0034*/ 	.byte	0x00, 0xf4, 0x21, 0x00


	//----- nvinfo : EIATTR_KPARAM_INFO
	.align		4
.L_17:
        /*0038*/ 	.byte	0x04, 0x17
        /*003a*/ 	.short	(.L_19 - .L_18)
.L_18:
        /*003c*/ 	.word	0x00000000
        /*0040*/ 	.short	0x0004
        /*0042*/ 	.short	0x0020
        /*0044*/ 	.byte	0x00, 0xf4, 0x21, 0x00


	//----- nvinfo : EIATTR_KPARAM_INFO
	.align		4
.L_19:
        /*0048*/ 	.byte	0x04, 0x17
        /*004a*/ 	.short	(.L_21 - .L_20)
.L_20:
        /*004c*/ 	.word	0x00000000
        /*0050*/ 	.short	0x0003
        /*0052*/ 	.short	0x0018
        /*0054*/ 	.byte	0x00, 0xf4, 0x21, 0x00


	//----- nvinfo : EIATTR_KPARAM_INFO
	.align		4
.L_21:
        /*0058*/ 	.byte	0x04, 0x17
        /*005a*/ 	.short	(.L_23 - .L_22)
.L_22:
        /*005c*/ 	.word	0x00000000
        /*0060*/ 	.short	0x0002
        /*0062*/ 	.short	0x0010
        /*0064*/ 	.byte	0x00, 0xf4, 0x21, 0x00


	//----- nvinfo : EIATTR_KPARAM_INFO
	.align		4
.L_23:
        /*0068*/ 	.byte	0x04, 0x17
        /*006a*/ 	.short	(.L_25 - .L_24)
.L_24:
        /*006c*/ 	.word	0x00000000
        /*0070*/ 	.short	0x0001
        /*0072*/ 	.short	0x0008
        /*0074*/ 	.byte	0x00, 0xf4, 0x21, 0x00


	//----- nvinfo : EIATTR_KPARAM_INFO
	.align		4
.L_25:
        /*0078*/ 	.byte	0x04, 0x17
        /*007a*/ 	.short	(.L_27 - .L_26)
.L_26:
        /*007c*/ 	.word	0x00000000
        /*0080*/ 	.short	0x0000
        /*0082*/ 	.short	0x0000
        /*0084*/ 	.byte	0x00, 0xf4, 0x21, 0x00


	//----- nvinfo : EIATTR_SPARSE_MMA_MASK
	.align		4
.L_27:
        /*0088*/ 	.byte	0x03, 0x50
        /*008a*/ 	.short	0x0000


	//----- nvinfo : EIATTR_MAXREG_COUNT
	.align		4
        /*008c*/ 	.byte	0x03, 0x1b
        /*008e*/ 	.short	0x00ff


	//----- nvinfo : EIATTR_EXIT_INSTR_OFFSETS
	.align		4
        /*0090*/ 	.byte	0x04, 0x1c
        /*0092*/ 	.short	(.L_29 - .L_28)


	//   ....[0]....
.L_28:
        /*0094*/ 	.word	0x00000360


	//   ....[1]....
        /*0098*/ 	.word	0x00000380


	//----- nvinfo : EIATTR_REQNTID
	.align		4
.L_29:
        /*009c*/ 	.byte	0x04, 0x10
        /*009e*/ 	.short	(.L_31 - .L_30)
.L_30:
        /*00a0*/ 	.word	0x00000080
        /*00a4*/ 	.word	0x00000001
        /*00a8*/ 	.word	0x00000001


	//----- nvinfo : EIATTR_CBANK_PARAM_SIZE
	.align		4
.L_31:
        /*00ac*/ 	.byte	0x03, 0x19
        /*00ae*/ 	.short	0x003c


	//----- nvinfo : EIATTR_PARAM_CBANK
	.align		4
        /*00b0*/ 	.byte	0x04, 0x0a
        /*00b2*/ 	.short	(.L_33 - .L_32)
	.align		4
.L_32:
        /*00b4*/ 	.word	index@(.nv.constant0.triton_poi_fused__native_batch_norm_legit_no_training_convolution_3)
        /*00b8*/ 	.short	0x0210
        /*00ba*/ 	.short	0x003c


	//----- nvinfo : EIATTR_SW_WAR
	.align		4
.L_33:
        /*00bc*/ 	.byte	0x04, 0x36
        /*00be*/ 	.short	(.L_35 - .L_34)
.L_34:
        /*00c0*/ 	.word	0x00000008
.L_35:


//--------------------- .nv.callgraph             --------------------------
	.section	.nv.callgraph,"",@"SHT_CUDA_CALLGRAPH"
	.align	4
	.sectionentsize	8
	.align		4
        /*0000*/ 	.word	0x00000000
	.align		4
        /*0004*/ 	.word	0xffffffff
	.align		4
        /*0008*/ 	.word	0x00000000
	.align		4
        /*000c*/ 	.word	0xfffffffe
	.align		4
        /*0010*/ 	.word	0x00000000
	.align		4
        /*0014*/ 	.word	0xfffffffd
	.align		4
        /*0018*/ 	.word	0x00000000
	.align		4
        /*001c*/ 	.word	0xfffffffc


//--------------------- .nv.constant4             --------------------------
	.section	.nv.constant4,"a",@progbits
	.align	8
	.align		8
.nv.constant4:
        /*0000*/ 	.dword	_$_str
	.align		8
        /*0008*/ 	.dword	_$_str_$_2


//--------------------- .text.triton_poi_fused__native_batch_norm_legit_no_training_convolution_3 --------------------------
	.section	.text.triton_poi_fused__native_batch_norm_legit_no_training_convolution_3,"ax",@progbits
	.align	128
        .global         triton_poi_fused__native_batch_norm_legit_no_training_convolution_3
        .type           triton_poi_fused__native_batch_norm_legit_no_training_convolution_3,@function
        .size           triton_poi_fused__native_batch_norm_legit_no_training_convolution_3,(.L_x_1 - triton_poi_fused__native_batch_norm_legit_no_training_convolution_3)
        .other          triton_poi_fused__native_batch_norm_legit_no_training_convolution_3,@"STO_CUDA_ENTRY STV_DEFAULT"
triton_poi_fused__native_batch_norm_legit_no_training_convolution_3:
.text.triton_poi_fused__native_batch_norm_legit_no_training_convolution_3:
[----:B------:R-:W0:Y:S01]  /*0000*/  LDC R1, c[0x0][0x28] ;  /* 0x00000a00ff017b82 */ /* 0x000e220000000800 */
[----:B------:R-:W1:Y:S07]  /*0010*/  S2R R0, SR_TID.X ;  /* 0x0000000000007919 */ /* 0x000e6e0000002100 */
[----:B------:R-:W2:Y:S01]  /*0020*/  LDC.64 R12, c[0x0][0x228] ;  /* 0x00008a00ff0c7b82 */ /* 0x000ea20000000a00 */
[----:B------:R-:W-:Y:S01]  /*0030*/  ULDC.64 UR4, c[0x0][0x208] ;  /* 0x0000820000047ab9 */ /* 0x000fe20000000a00 */
[----:B------:R-:W3:Y:S06]  /*0040*/  S2R R3, SR_CTAID.X ;  /* 0x0000000000037919 */ /* 0x000eec0000002500 */
[----:B------:R-:W4:Y:S08]  /*0050*/  LDC.64 R10, c[0x0][0x218] ;  /* 0x00008600ff0a7b82 */ /* 0x000f300000000a00 */
[----:B------:R-:W5:Y:S08]  /*0060*/  LDC.64 R14, c[0x0][0x220] ;  /* 0x00008800ff0e7b82 */ /* 0x000f700000000a00 */
[----:B------:R-:W4:Y:S01]  /*0070*/  LDC.64 R16, c[0x0][0x230] ;  /* 0x00008c00ff107b82 */ /* 0x000f220000000a00 */
[----:B-1----:R-:W-:-:S07]  /*0080*/  LOP3.LUT R0, R0, 0x7f, RZ, 0xc0, !PT ;  /* 0x0000007f00007812 */ /* 0x002fce00078ec0ff */
[----:B------:R-:W1:Y:S01]  /*0090*/  LDC.64 R6, c[0x0][0x238] ;  /* 0x00008e00ff067b82 */ /* 0x000e620000000a00 */
[----:B---3--:R-:W-:Y:S02]  /*00a0*/  SHF.R.S32.HI R2, RZ, 0x18, R3 ;  /* 0x00000018ff027819 */ /* 0x008fe40000011403 */
[----:B------:R-:W-:Y:S02]  /*00b0*/  LEA R0, R3, R0, 0x7 ;  /* 0x0000000003007211 */ /* 0x000fe400078e38ff */
[----:B------:R-:W-:Y:S02]  /*00c0*/  SGXT R3, R2, 0x1 ;  /* 0x000000010203781a */ /* 0x000fe40000000200 */
[----:B------:R-:W-:Y:S02]  /*00d0*/  ISETP.GE.AND P2, PT, R0, 0x1800, PT ;  /* 0x000018000000780c */ /* 0x000fe40003f46270 */
[----:B------:R-:W-:-:S04]  /*00e0*/  LEA.HI R3, R3, R0, RZ, 0x4 ;  /* 0x0000000003037211 */ /* 0x000fc800078f20ff */
[----:B------:R-:W-:-:S05]  /*00f0*/  SHF.R.S32.HI R3, RZ, 0x4, R3 ;  /* 0x00000004ff037819 */ /* 0x000fca0000011403 */
[----:B------:R-:W-:-:S05]  /*0100*/  IMAD.HI R2, R3, 0x2aaaaaab, RZ ;  /* 0x2aaaaaab03027827 */ /* 0x000fca00078e02ff */
[----:B------:R-:W-:-:S04]  /*0110*/  SHF.R.U32.HI R5, RZ, 0x1f, R2 ;  /* 0x0000001fff057819 */ /* 0x000fc80000011602 */
[----:B------:R-:W-:Y:S02]  /*0120*/  LEA.HI R2, R2, R5, RZ, 0x1c ;  /* 0x0000000502027211 */ /* 0x000fe400078fe0ff */
[----:B------:R-:W-:-:S03]  /*0130*/  CS2R R4, SRZ ;  /* 0x0000000000047805 */ /* 0x000fc6000001ff00 */
[----:B------:R-:W-:Y:S02]  /*0140*/  IMAD R19, R2, -0x60, R3 ;  /* 0xffffffa002137824 */ /* 0x000fe400078e0203 */
[----:B------:R-:W3:Y:S02]  /*0150*/  LDC.64 R2, c[0x0][0x210] ;  /* 0x00008400ff027b82 */ /* 0x000ee40000000a00 */
[----:B--2---:R-:W-:-:S05]  /*0160*/  IMAD.WIDE R12, R19, 0x4, R12 ;  /* 0x00000004130c7825 */ /* 0x004fca00078e020c */
[----:B------:R5:W2:Y:S01]  /*0170*/  @!P2 LDG.E.EL R4, desc[UR4][R12.64] ;  /* 0x000000040c04a981 */ /* 0x000aa2000c2e1900 */
[----:B------:R-:W-:Y:S01]  /*0180*/  CS2R R8, SRZ ;  /* 0x0000000000087805 */ /* 0x000fe2000001ff00 */
[----:B----4-:R-:W-:-:S05]  /*0190*/  IMAD.WIDE R10, R19, 0x4, R10 ;  /* 0x00000004130a7825 */ /* 0x010fca00078e020a */
[----:B------:R4:W2:Y:S01]  /*01a0*/  @!P2 LDG.E.EL R5, desc[UR4][R10.64] ;  /* 0x000000040a05a981 */ /* 0x0008a2000c2e1900 */
[----:B-----5:R-:W-:-:S04]  /*01b0*/  IMAD.WIDE R12, R19, 0x4, R14 ;  /* 0x00000004130c7825 */ /* 0x020fc800078e020e */
[----:B---3--:R-:W-:Y:S01]  /*01c0*/  IMAD.WIDE R2, R0, 0x4, R2 ;  /* 0x0000000400027825 */ /* 0x008fe200078e0202 */
[----:B------:R-:W3:Y:S04]  /*01d0*/  @!P2 LDG.E.EL R9, desc[UR4][R12.64] ;  /* 0x000000040c09a981 */ /* 0x000ee8000c2e1900 */
[----:B------:R-:W5:Y:S01]  /*01e0*/  @!P2 LDG.E R8, desc[UR4][R2.64] ;  /* 0x000000040208a981 */ /* 0x000f62000c1e1900 */
[----:B0-----:R-:W-:-:S04]  /*01f0*/  IMAD.WIDE R14, R19, 0x4, R16 ;  /* 0x00000004130e7825 */ /* 0x001fc800078e0210 */
[----:B-1----:R-:W-:Y:S01]  /*0200*/  IMAD.WIDE R16, R19, 0x4, R6 ;  /* 0x0000000413107825 */ /* 0x002fe200078e0206 */
[----:B------:R-:W-:Y:S01]  /*0210*/  CS2R R18, SRZ ;  /* 0x0000000000127805 */ /* 0x000fe2000001ff00 */
[----:B----4-:R-:W-:Y:S01]  /*0220*/  HFMA2.MMA R11, -RZ, RZ, 1.625, 0 ;  /* 0x3e800000ff0b7435 */ /* 0x010fe200000001ff */
[----:B------:R-:W0:Y:S04]  /*0230*/  LDC.64 R6, c[0x0][0x240] ;  /* 0x00009000ff067b82 */ /* 0x000e280000000a00 */
[----:B------:R-:W4:Y:S04]  /*0240*/  @!P2 LDG.E.EL R18, desc[UR4][R14.64] ;  /* 0x000000040e12a981 */ /* 0x000f28000c2e1900 */
[----:B------:R-:W4:Y:S01]  /*0250*/  @!P2 LDG.E.EL R19, desc[UR4][R16.64] ;  /* 0x000000041013a981 */ /* 0x000f22000c2e1900 */
[----:B0-----:R-:W-:-:S04]  /*0260*/  IMAD.WIDE R6, R0, 0x4, R6 ;  /* 0x0000000400067825 */ /* 0x001fc800078e0206 */
[----:B--2---:R-:W-:-:S04]  /*0270*/  FADD R4, R4, 9.9999997473787516356e-06 ;  /* 0x3727c5ac04047421 */ /* 0x004fc80000000000 */
[----:B------:R-:W0:Y:S02]  /*0280*/  MUFU.SQRT R20, R4 ;  /* 0x0000000400147308 */ /* 0x000e240000002000 */
[C---:B0-----:R-:W-:Y:S02]  /*0290*/  FSETP.GT.AND P0, PT, R20.reuse, 8.50705917302346158658e+37, PT ;  /* 0x7e8000001400780b */ /* 0x041fe40003f04000 */
[----:B------:R-:W-:-:S11]  /*02a0*/  FSETP.GEU.AND P1, PT, R20, 1.175494350822287508e-38, PT ;  /* 0x008000001400780b */ /* 0x000fd60003f2e000 */
[----:B------:R-:W-:-:S04]  /*02b0*/  @P0 FMUL R20, R20, 0.25 ;  /* 0x3e80000014140820 */ /* 0x000fc80000400000 */
[----:B------:R-:W-:-:S06]  /*02c0*/  @!P1 FMUL R20, R20, 16777216 ;  /* 0x4b80000014149820 */ /* 0x000fcc0000400000 */
[----:B------:R-:W0:Y:S01]  /*02d0*/  MUFU.RCP R20, R20 ;  /* 0x0000001400147308 */ /* 0x000e220000001000 */
[----:B------:R-:W-:Y:S01]  /*02e0*/  FSEL R11, R11, 1, P0 ;  /* 0x3f8000000b0b7808 */ /* 0x000fe20000000000 */
[----:B-----5:R-:W-:-:S04]  /*02f0*/  FADD R5, R5, R8 ;  /* 0x0000000805057221 */ /* 0x020fc80000000000 */
[----:B------:R-:W-:Y:S01]  /*0300*/  @!P1 FMUL R11, R11, 16777216 ;  /* 0x4b8000000b0b9820 */ /* 0x000fe20000400000 */
[----:B---3--:R-:W-:Y:S01]  /*0310*/  FADD R9, R5, -R9 ;  /* 0x8000000905097221 */ /* 0x008fe20000000000 */
[----:B------:R1:W-:Y:S02]  /*0320*/  @!P2 STG.E desc[UR4][R2.64], R5 ;  /* 0x000000050200a986 */ /* 0x0003e4000c101904 */
[----:B0-----:R-:W-:-:S04]  /*0330*/  FMUL R4, R20, R11 ;  /* 0x0000000b14047220 */ /* 0x001fc80000400000 */
[----:B------:R-:W-:-:S04]  /*0340*/  FMUL R4, R9, R4 ;  /* 0x0000000409047220 */ /* 0x000fc80000400000 */
[----:B----4-:R-:W-:Y:S01]  /*0350*/  FFMA R19, R4, R18, R19 ;  /* 0x0000001204137223 */ /* 0x010fe20000000013 */
[----:B-1----:R-:W-:Y:S06]  /*0360*/  @P2 EXIT ;  /* 0x000000000000294d */ /* 0x002fec0003800000 */
[----:B------:R-:W-:Y:S01]  /*0370*/  STG.E desc[UR4][R6.64], R19 ;  /* 0x0000001306007986 */ /* 0x000fe2000c101904 */
[----:B------:R-:W-:Y:S05]  /*0380*/  EXIT ;  /* 0x000000000000794d */ /* 0x000fea0003800000 */
.L_x_0:
[----:B------:R-:W-:-:S00]  /*0390*/  BRA `(.L_x_0) ;  /* 0xfffffffc00fc7947 */ /* 0x000fc0000383ffff */
[----:B------:R-:W-:-:S00]  /*03a0*/  NOP ;  /* 0x0000000000007918 */ /* 0x000fc00000000000 */
        /* <DEDUP_REMOVED lines=13> */
.L_x_1:


//--------------------- .nv.global.init           --------------------------
	.section	.nv.global.init,"aw",@progbits
.nv.global.init:
	.type		_$_str,@object
	.size		_$_str,(_$_str_$_2 - _$_str)
_$_str:
        /*0000*/ 	.byte	0x5f, 0x5f, 0x43, 0x55, 0x44, 0x41, 0x5f, 0x46, 0x54, 0x5a, 0x00
	.type		_$_str_$_2,@object
	.size		_$_str_$_2,(.L_1 - _$_str_$_2)
_$_str_$_2:
        /*000b*/ 	.byte	0x5f, 0x5f, 0x43, 0x55, 0x44, 0x41, 0x5f, 0x50, 0x52, 0x45, 0x43, 0x5f, 0x53, 0x51, 0x52, 0x54
        /*001b*/ 	.byte	0x00
.L_1:


//--------------------- .nv.constant0.triton_poi_fused__native_batch_norm_legit_no_training_convolution_3 --------------------------
	.section	.nv.constant0.triton_poi_fused__native_batch_norm_legit_no_training_convolution_3,"a",@progbits
	.sectionflags	@""
	.align	4
.nv.constant0.triton_poi_fused__native_batch_norm_legit_no_training_convolution_3:
	.zero		588
